//
// Generated by NVIDIA NVVM Compiler
//
// Compiler Build ID: CL-36424714
// Cuda compilation tools, release 13.0, V13.0.88
// Based on NVVM 20.0.0
//

.version 9.0
.target sm_100
.address_size 64

	// .globl	_Z8FindEdge4LockPdS0_
.global .align 8 .f64 max_x = 0dC16312D000000000;
.global .align 8 .f64 min_x = 0d416312D000000000;
.global .align 8 .f64 max_y = 0dC16312D000000000;
.global .align 8 .f64 min_y = 0d416312D000000000;

.visible .entry _Z8FindEdge4LockPdS0_(
	.param .align 8 .b8 _Z8FindEdge4LockPdS0__param_0[8],
	.param .u64 .ptr .align 1 _Z8FindEdge4LockPdS0__param_1,
	.param .u64 .ptr .align 1 _Z8FindEdge4LockPdS0__param_2
)
{
	.reg .pred 	%p<6>;
	.reg .b32 	%r<7>;
	.reg .b64 	%rd<10>;
	.reg .b64 	%fd<13>;

	ld.param.u64 	%rd4, [_Z8FindEdge4LockPdS0__param_0];
	ld.param.u64 	%rd2, [_Z8FindEdge4LockPdS0__param_1];
	ld.param.u64 	%rd3, [_Z8FindEdge4LockPdS0__param_2];
	cvta.to.global.u64 	%rd1, %rd4;
$L__BB0_1:
	atom.relaxed.global.cas.b32 	%r1, [%rd1], 0, 1;
	setp.ne.s32 	%p1, %r1, 0;
	@%p1 bra 	$L__BB0_1;
	cvta.to.global.u64 	%rd5, %rd2;
	cvta.to.global.u64 	%rd6, %rd3;
	mov.u32 	%r2, %tid.x;
	mov.u32 	%r3, %ntid.x;
	mov.u32 	%r4, %ctaid.x;
	mad.lo.s32 	%r5, %r4, %r3, %r2;
	mul.wide.s32 	%rd7, %r5, 8;
	add.s64 	%rd8, %rd5, %rd7;
	ld.global.f64 	%fd1, [%rd8];
	ld.global.f64 	%fd2, [max_x];
	setp.gt.f64 	%p2, %fd1, %fd2;
	selp.f64 	%fd3, %fd1, %fd2, %p2;
	st.global.f64 	[max_x], %fd3;
	ld.global.f64 	%fd4, [%rd8];
	ld.global.f64 	%fd5, [min_x];
	setp.lt.f64 	%p3, %fd4, %fd5;
	selp.f64 	%fd6, %fd4, %fd5, %p3;
	st.global.f64 	[min_x], %fd6;
	add.s64 	%rd9, %rd6, %rd7;
	ld.global.f64 	%fd7, [%rd9];
	ld.global.f64 	%fd8, [max_y];
	setp.gt.f64 	%p4, %fd7, %fd8;
	selp.f64 	%fd9, %fd7, %fd8, %p4;
	st.global.f64 	[max_y], %fd9;
	ld.global.f64 	%fd10, [%rd9];
	ld.global.f64 	%fd11, [min_y];
	setp.lt.f64 	%p5, %fd10, %fd11;
	selp.f64 	%fd12, %fd10, %fd11, %p5;
	st.global.f64 	[min_x], %fd12;
	atom.global.exch.b32 	%r6, [%rd1], 0;
	ret;

}


// ===== COMPILED SASS (sm_100) =====

	.target	sm_100

	.elftype	@"ET_EXEC"


//--------------------- .note.nv.tkinfo           --------------------------
	.section	.note.nv.tkinfo,"",@"SHT_NOTE"
	.sectionflags	@"SHF_NOTE_NV_TKINFO"
	.tkinfo
        /*0018*/ 	.word	0x00000002
        /*0030*/ 	.string	""
        /*0030*/ 	.string	"ptxas"
        /*0030*/ 	.string	"Cuda compilation tools, release 13.0, V13.0.88"
        /*0030*/ 	.string	"Build cuda_13.0.r13.0/compiler.36424714_0"
        /*0030*/ 	.string	"-arch sm_100 -m 64 "



//--------------------- .note.nv.cuinfo           --------------------------
	.section	.note.nv.cuinfo,"",@"SHT_NOTE"
	.sectionflags	@"SHF_NOTE_NV_CUINFO"
        /*0018*/ 	.short	0x0002
        /*001a*/ 	.short	0x0064
        /*001c*/ 	.short	0x0082
	.zero		2


//--------------------- .nv.info                  --------------------------
	.section	.nv.info,"",@"SHT_CUDA_INFO"
	.align	4


	//----- nvinfo : EIATTR_REGCOUNT
	.align		4
        /*0000*/ 	.byte	0x04, 0x2f
        /*0002*/ 	.short	(.L_5 - .L_4)
	.align		4
.L_4:
        /*0004*/ 	.word	index@(_Z8FindEdge4LockPdS0_)
        /*0008*/ 	.word	0x0000001a


	//----- nvinfo : EIATTR_FRAME_SIZE
	.align		4
.L_5:
        /*000c*/ 	.byte	0x04, 0x11
        /*000e*/ 	.short	(.L_7 - .L_6)
	.align		4
.L_6:
        /*0010*/ 	.word	index@(_Z8FindEdge4LockPdS0_)
        /*0014*/ 	.word	0x00000000


	//----- nvinfo : EIATTR_MIN_STACK_SIZE
	.align		4
.L_7:
        /*0018*/ 	.byte	0x04, 0x12
        /*001a*/ 	.short	(.L_9 - .L_8)
	.align		4
.L_8:
        /*001c*/ 	.word	index@(_Z8FindEdge4LockPdS0_)
        /*0020*/ 	.word	0x00000000
.L_9:


//--------------------- .nv.compat                --------------------------
	.section	.nv.compat,"",@"SHT_CUDA_COMPAT_INFO"
	.align	4
        /*0000*/ 	.byte	0x02, 0x09, 0x00, 0x00, 0x02, 0x02, 0x01, 0x00, 0x02, 0x05, 0x05, 0x00, 0x03, 0x07, 0x01, 0x01
        /*0010*/ 	.byte	0x02, 0x03, 0x00, 0x00, 0x02, 0x06, 0x01, 0x00, 0x04, 0x0b, 0x08, 0x00, 0x01, 0x00, 0x00, 0x00
        /*0020*/ 	.byte	0x00, 0x00, 0x00, 0x00


//--------------------- .nv.info._Z8FindEdge4LockPdS0_ --------------------------
	.section	.nv.info._Z8FindEdge4LockPdS0_,"",@"SHT_CUDA_INFO"
	.sectionflags	@""
	.align	4


	//----- nvinfo : EIATTR_CUDA_API_VERSION
	.align		4
        /*0000*/ 	.byte	0x04, 0x37
        /*0002*/ 	.short	(.L_11 - .L_10)
.L_10:
        /*0004*/ 	.word	0x00000082


	//----- nvinfo : EIATTR_KPARAM_INFO
	.align		4
.L_11:
        /*0008*/ 	.byte	0x04, 0x17
        /*000a*/ 	.short	(.L_13 - .L_12)
.L_12:
        /*000c*/ 	.word	0x00000000
        /*0010*/ 	.short	0x0002
        /*0012*/ 	.short	0x0010
        /*0014*/ 	.byte	0x00, 0xf5, 0x21, 0x00


	//----- nvinfo : EIATTR_KPARAM_INFO
	.align		4
.L_13:
        /*0018*/ 	.byte	0x04, 0x17
        /*001a*/ 	.short	(.L_15 - .L_14)
.L_14:
        /*001c*/ 	.word	0x00000000
        /*0020*/ 	.short	0x0001
        /*0022*/ 	.short	0x0008
        /*0024*/ 	.byte	0x00, 0xf5, 0x21, 0x00


	//----- nvinfo : EIATTR_KPARAM_INFO
	.align		4
.L_15:
        /*0028*/ 	.byte	0x04, 0x17
        /*002a*/ 	.short	(.L_17 - .L_16)
.L_16:
        /*002c*/ 	.word	0x00000000
        /*0030*/ 	.short	0x0000
        /*0032*/ 	.short	0x0000
        /*0034*/ 	.byte	0x00, 0xf0, 0x21, 0x00


	//----- nvinfo : EIATTR_SPARSE_MMA_MASK
	.align		4
.L_17:
        /*0038*/ 	.byte	0x03, 0x50
        /*003a*/ 	.short	0x0000


	//----- nvinfo : EIATTR_MAXREG_COUNT
	.align		4
        /*003c*/ 	.byte	0x03, 0x1b
        /*003e*/ 	.short	0x00ff


	//----- nvinfo : EIATTR_MERCURY_ISA_VERSION
	.align		4
        /*0040*/ 	.byte	0x03, 0x5f
        /*0042*/ 	.short	0x0101


	//----- nvinfo : EIATTR_VRC_CTA_INIT_COUNT
	.align		4
        /*0044*/ 	.byte	0x02, 0x4a
	.zero		1
	.zero		1


	//----- nvinfo : EIATTR_EXIT_INSTR_OFFSETS
	.align		4
        /*0048*/ 	.byte	0x04, 0x1c
        /*004a*/ 	.short	(.L_19 - .L_18)


	//   ....[0]....
.L_18:
        /*004c*/ 	.word	0x00000300


	//----- nvinfo : EIATTR_CRS_STACK_SIZE
	.align		4
.L_19:
        /*0050*/ 	.byte	0x04, 0x1e
        /*0052*/ 	.short	(.L_21 - .L_20)
.L_20:
        /*0054*/ 	.word	0x00000000


	//----- nvinfo : EIATTR_CBANK_PARAM_SIZE
	.align		4
.L_21:
        /*0058*/ 	.byte	0x03, 0x19
        /*005a*/ 	.short	0x0018


	//----- nvinfo : EIATTR_PARAM_CBANK
	.align		4
        /*005c*/ 	.byte	0x04, 0x0a
        /*005e*/ 	.short	(.L_23 - .L_22)
	.align		4
.L_22:
        /*0060*/ 	.word	index@(.nv.constant0._Z8FindEdge4LockPdS0_)
        /*0064*/ 	.short	0x0380
        /*0066*/ 	.short	0x0018


	//----- nvinfo : EIATTR_SW_WAR
	.align		4
.L_23:
        /*0068*/ 	.byte	0x04, 0x36
        /*006a*/ 	.short	(.L_25 - .L_24)
.L_24:
        /*006c*/ 	.word	0x00000008
.L_25:


//--------------------- .nv.callgraph             --------------------------
	.section	.nv.callgraph,"",@"SHT_CUDA_CALLGRAPH"
	.align	4
	.sectionentsize	8
	.align		4
        /*0000*/ 	.word	0x00000000
	.align		4
        /*0004*/ 	.word	0xffffffff
	.align		4
        /*0008*/ 	.word	0x00000000
	.align		4
        /*000c*/ 	.word	0xfffffffe
	.align		4
        /*0010*/ 	.word	0x00000000
	.align		4
        /*0014*/ 	.word	0xfffffffd
	.align		4
        /*0018*/ 	.word	0x00000000
	.align		4
        /*001c*/ 	.word	0xfffffffc


//--------------------- .nv.constant4             --------------------------
	.section	.nv.constant4,"a",@progbits
	.align	8
	.align		8
.nv.constant4:
        /*0000*/ 	.dword	max_x
	.align		8
        /*0008*/ 	.dword	min_x
	.align		8
        /*0010*/ 	.dword	max_y
	.align		8
        /*0018*/ 	.dword	min_y


//--------------------- .text._Z8FindEdge4LockPdS0_ --------------------------
	.section	.text._Z8FindEdge4LockPdS0_,"ax",@progbits
	.align	128
        .global         _Z8FindEdge4LockPdS0_
        .type           _Z8FindEdge4LockPdS0_,@function
        .size           _Z8FindEdge4LockPdS0_,(.L_x_3 - _Z8FindEdge4LockPdS0_)
        .other          _Z8FindEdge4LockPdS0_,@"STO_CUDA_ENTRY STV_DEFAULT"
_Z8FindEdge4LockPdS0_:
.text._Z8FindEdge4LockPdS0_:
[----:B------:R-:W-:Y:S08]  /*0000*/  LDC R1, c[0x0][0x37c] ;  /* 0x0000df00ff017b82 */ /* 0x000ff00000000800 */
[----:B------:R-:W0:Y:S01]  /*0010*/  LDC.64 R2, c[0x0][0x380] ;  /* 0x0000e000ff027b82 */ /* 0x000e220000000a00 */
[----:B------:R-:W-:Y:S01]  /*0020*/  BSSY B0, `(.L_x_0) ;  /* 0x0000008000007945 */ /* 0x000fe20003800000 */
[----:B------:R-:W-:Y:S01]  /*0030*/  IMAD.MOV.U32 R5, RZ, RZ, 0x1 ;  /* 0x00000001ff057424 */ /* 0x000fe200078e00ff */
[----:B------:R-:W1:Y:S06]  /*0040*/  LDCU.64 UR4, c[0x0][0x358] ;  /* 0x00006b00ff0477ac */ /* 0x000e6c0008000a00 */
.L_x_1:
[----:B------:R-:W-:Y:S01]  /*0050*/  IMAD.MOV.U32 R4, RZ, RZ, RZ ;  /* 0x000000ffff047224 */ /* 0x000fe200078e00ff */
[----:B------:R-:W-:Y:S05]  /*0060*/  YIELD ;  /* 0x0000000000007946 */ /* 0x000fea0003800000 */
[----:B0-----:R-:W2:Y:S02]  /*0070*/  ATOMG.E.CAS.STRONG.GPU PT, R0, [R2], R4, R5 ;  /* 0x00000004020073a9 */ /* 0x001ea400001ee105 */
[----:B--2---:R-:W-:-:S13]  /*0080*/  ISETP.NE.AND P0, PT, R0, RZ, PT ;  /* 0x000000ff0000720c */ /* 0x004fda0003f05270 */
[----:B------:R-:W-:Y:S05]  /*0090*/  @P0 BRA `(.L_x_1) ;  /* 0xfffffffc00ec0947 */ /* 0x000fea000383ffff */
[----:B-1----:R-:W-:Y:S05]  /*00a0*/  BSYNC B0 ;  /* 0x0000000000007941 */ /* 0x002fea0003800000 */
.L_x_0:
[----:B------:R-:W0:Y:S01]  /*00b0*/  S2R R23, SR_TID.X ;  /* 0x0000000000177919 */ /* 0x000e220000002100 */
[----:B------:R-:W1:Y:S01]  /*00c0*/  LDC.64 R6, c[0x0][0x388] ;  /* 0x0000e200ff067b82 */ /* 0x000e620000000a00 */
[----:B------:R-:W0:Y:S01]  /*00d0*/  LDCU UR6, c[0x0][0x360] ;  /* 0x00006c00ff0677ac */ /* 0x000e220008000800 */
[----:B------:R-:W0:Y:S06]  /*00e0*/  S2R R0, SR_CTAID.X ;  /* 0x0000000000007919 */ /* 0x000e2c0000002500 */
[----:B------:R-:W2:Y:S08]  /*00f0*/  LDC.64 R10, c[0x4][RZ] ;  /* 0x01000000ff0a7b82 */ /* 0x000eb00000000a00 */
[----:B------:R-:W3:Y:S08]  /*0100*/  LDC.64 R4, c[0x4][0x8] ;  /* 0x01000200ff047b82 */ /* 0x000ef00000000a00 */
[----:B------:R-:W4:Y:S01]  /*0110*/  LDC.64 R20, c[0x0][0x390] ;  /* 0x0000e400ff147b82 */ /* 0x000f220000000a00 */
[----:B--2---:R-:W2:Y:S01]  /*0120*/  LDG.E.64 R12, desc[UR4][R10.64] ;  /* 0x000000040a0c7981 */ /* 0x004ea2000c1e1b00 */
[----:B0-----:R-:W-:-:S04]  /*0130*/  IMAD R23, R0, UR6, R23 ;  /* 0x0000000600177c24 */ /* 0x001fc8000f8e0217 */
[----:B-1----:R-:W-:-:S05]  /*0140*/  IMAD.WIDE R6, R23, 0x8, R6 ;  /* 0x0000000817067825 */ /* 0x002fca00078e0206 */
[----:B------:R-:W2:Y:S02]  /*0150*/  LDG.E.64 R8, desc[UR4][R6.64] ;  /* 0x0000000406087981 */ /* 0x000ea4000c1e1b00 */
[----:B--2---:R-:W-:-:S06]  /*0160*/  DSETP.GT.AND P0, PT, R8, R12, PT ;  /* 0x0000000c0800722a */ /* 0x004fcc0003f04000 */
[----:B------:R-:W-:Y:S02]  /*0170*/  FSEL R16, R8, R12, P0 ;  /* 0x0000000c08107208 */ /* 0x000fe40000000000 */
[----:B------:R-:W-:-:S05]  /*0180*/  FSEL R17, R9, R13, P0 ;  /* 0x0000000d09117208 */ /* 0x000fca0000000000 */
[----:B------:R0:W-:Y:S04]  /*0190*/  STG.E.64 desc[UR4][R10.64], R16 ;  /* 0x000000100a007986 */ /* 0x0001e8000c101b04 */
[----:B------:R-:W2:Y:S04]  /*01a0*/  LDG.E.64 R8, desc[UR4][R6.64] ;  /* 0x0000000406087981 */ /* 0x000ea8000c1e1b00 */
[----:B---3--:R-:W2:Y:S01]  /*01b0*/  LDG.E.64 R12, desc[UR4][R4.64] ;  /* 0x00000004040c7981 */ /* 0x008ea2000c1e1b00 */
[----:B------:R-:W0:Y:S01]  /*01c0*/  LDC.64 R14, c[0x4][0x10] ;  /* 0x01000400ff0e7b82 */ /* 0x000e220000000a00 */
[----:B--2---:R-:W-:-:S06]  /*01d0*/  DSETP.GEU.AND P0, PT, R8, R12, PT ;  /* 0x0000000c0800722a */ /* 0x004fcc0003f0e000 */
[----:B------:R-:W-:Y:S02]  /*01e0*/  FSEL R18, R8, R12, !P0 ;  /* 0x0000000c08127208 */ /* 0x000fe40004000000 */
[----:B------:R-:W-:Y:S01]  /*01f0*/  FSEL R19, R9, R13, !P0 ;  /* 0x0000000d09137208 */ /* 0x000fe20004000000 */
[----:B----4-:R-:W-:-:S04]  /*0200*/  IMAD.WIDE R8, R23, 0x8, R20 ;  /* 0x0000000817087825 */ /* 0x010fc800078e0214 */
[----:B------:R-:W-:Y:S04]  /*0210*/  STG.E.64 desc[UR4][R4.64], R18 ;  /* 0x0000001204007986 */ /* 0x000fe8000c101b04 */
[----:B------:R-:W2:Y:S04]  /*0220*/  LDG.E.64 R12, desc[UR4][R8.64] ;  /* 0x00000004080c7981 */ /* 0x000ea8000c1e1b00 */
[----:B0-----:R-:W2:Y:S01]  /*0230*/  LDG.E.64 R10, desc[UR4][R14.64] ;  /* 0x000000040e0a7981 */ /* 0x001ea2000c1e1b00 */
[----:B------:R-:W0:Y:S01]  /*0240*/  LDC.64 R16, c[0x4][0x18] ;  /* 0x01000600ff107b82 */ /* 0x000e220000000a00 */
[----:B--2---:R-:W-:-:S06]  /*0250*/  DSETP.GT.AND P0, PT, R12, R10, PT ;  /* 0x0000000a0c00722a */ /* 0x004fcc0003f04000 */
[----:B------:R-:W-:Y:S02]  /*0260*/  FSEL R10, R12, R10, P0 ;  /* 0x0000000a0c0a7208 */ /* 0x000fe40000000000 */
[----:B------:R-:W-:-:S05]  /*0270*/  FSEL R11, R13, R11, P0 ;  /* 0x0000000b0d0b7208 */ /* 0x000fca0000000000 */
[----:B------:R-:W-:Y:S04]  /*0280*/  STG.E.64 desc[UR4][R14.64], R10 ;  /* 0x0000000a0e007986 */ /* 0x000fe8000c101b04 */
[----:B------:R-:W2:Y:S04]  /*0290*/  LDG.E.64 R6, desc[UR4][R8.64] ;  /* 0x0000000408067981 */ /* 0x000ea8000c1e1b00 */
[----:B0-----:R-:W2:Y:S02]  /*02a0*/  LDG.E.64 R16, desc[UR4][R16.64] ;  /* 0x0000000410107981 */ /* 0x001ea4000c1e1b00 */
[----:B--2---:R-:W-:-:S06]  /*02b0*/  DSETP.GEU.AND P0, PT, R6, R16, PT ;  /* 0x000000100600722a */ /* 0x004fcc0003f0e000 */
[----:B------:R-:W-:Y:S02]  /*02c0*/  FSEL R6, R6, R16, !P0 ;  /* 0x0000001006067208 */ /* 0x000fe40004000000 */
[----:B------:R-:W-:-:S05]  /*02d0*/  FSEL R7, R7, R17, !P0 ;  /* 0x0000001107077208 */ /* 0x000fca0004000000 */
[----:B------:R-:W-:Y:S04]  /*02e0*/  STG.E.64 desc[UR4][R4.64], R6 ;  /* 0x0000000604007986 */ /* 0x000fe8000c101b04 */
[----:B------:R-:W-:Y:S01]  /*02f0*/  ATOMG.E.EXCH.STRONG.GPU PT, RZ, desc[UR4][R2.64], RZ ;  /* 0x800000ff02ff79a8 */ /* 0x000fe2000c1ef104 */
[----:B------:R-:W-:Y:S05]  /*0300*/  EXIT ;  /* 0x000000000000794d */ /* 0x000fea0003800000 */
.L_x_2:
[----:B------:R-:W-:-:S00]  /*0310*/  BRA `(.L_x_2) ;  /* 0xfffffffc00fc7947 */ /* 0x000fc0000383ffff */
[----:B------:R-:W-:-:S00]  /*0320*/  NOP ;  /* 0x0000000000007918 */ /* 0x000fc00000000000 */
        /* <DEDUP_REMOVED lines=13> */
.L_x_3:


//--------------------- .nv.global.init           --------------------------
	.section	.nv.global.init,"aw",@progbits
	.align	8
.nv.global.init:
	.type		max_y,@object
	.size		max_y,(max_x - max_y)
max_y:
        /*0000*/ 	.byte	0x00, 0x00, 0x00, 0x00, 0xd0, 0x12, 0x63, 0xc1
	.type		max_x,@object
	.size		max_x,(min_y - max_x)
max_x:
        /*0008*/ 	.byte	0x00, 0x00, 0x00, 0x00, 0xd0, 0x12, 0x63, 0xc1
	.type		min_y,@object
	.size		min_y,(min_x - min_y)
min_y:
        /*0010*/ 	.byte	0x00, 0x00, 0x00, 0x00, 0xd0, 0x12, 0x63, 0x41
	.type		min_x,@object
	.size		min_x,(.L_1 - min_x)
min_x:
        /*0018*/ 	.byte	0x00, 0x00, 0x00, 0x00, 0xd0, 0x12, 0x63, 0x41
.L_1:


//--------------------- .nv.shared.reserved.0     --------------------------
	.section	.nv.shared.reserved.0,"aw",@nobits
	.weak		__nv_reservedSMEM_offset_0_alias
	.size		__nv_reservedSMEM_offset_0_alias, 0, 64
	.other		__nv_reservedSMEM_offset_0_alias,@"STO_CUDA_RESERVED_SHARED STV_DEFAULT"
__nv_reservedSMEM_offset_0_alias:
	.zero		0
	.zero		64


//--------------------- .nv.constant0._Z8FindEdge4LockPdS0_ --------------------------
	.section	.nv.constant0._Z8FindEdge4LockPdS0_,"a",@progbits
	.sectionflags	@""
	.align	4
.nv.constant0._Z8FindEdge4LockPdS0_:
	.zero		920


//--------------------- SYMBOLS --------------------------

	.type		.nv.reservedSmem.offset0,@object
	.size		.nv.reservedSmem.offset0,0x4
